//
// Generated by NVIDIA NVVM Compiler
//
// Compiler Build ID: CL-36424714
// Cuda compilation tools, release 13.0, V13.0.88
// Based on NVVM 20.0.0
//

.version 9.0
.target sm_100
.address_size 64

	// .globl	_Z9incKernelPf

.visible .entry _Z9incKernelPf(
	.param .u64 .ptr .align 1 _Z9incKernelPf_param_0
)
{
	.reg .b32 	%r<5>;
	.reg .b32 	%f<3>;
	.reg .b64 	%rd<5>;

	ld.param.u64 	%rd1, [_Z9incKernelPf_param_0];
	cvta.to.global.u64 	%rd2, %rd1;
	mov.u32 	%r1, %ctaid.x;
	mov.u32 	%r2, %ntid.x;
	mov.u32 	%r3, %tid.x;
	mad.lo.s32 	%r4, %r1, %r2, %r3;
	mul.wide.s32 	%rd3, %r4, 4;
	add.s64 	%rd4, %rd2, %rd3;
	ld.global.f32 	%f1, [%rd4];
	add.f32 	%f2, %f1, 0f3F800000;
	st.global.f32 	[%rd4], %f2;
	ret;

}


// ===== COMPILED SASS (sm_100) =====

	.target	sm_100

	.elftype	@"ET_EXEC"


//--------------------- .note.nv.tkinfo           --------------------------
	.section	.note.nv.tkinfo,"",@"SHT_NOTE"
	.sectionflags	@"SHF_NOTE_NV_TKINFO"
	.tkinfo
        /*0018*/ 	.word	0x00000002
        /*0030*/ 	.string	""
        /*0030*/ 	.string	"ptxas"
        /*0030*/ 	.string	"Cuda compilation tools, release 13.0, V13.0.88"
        /*0030*/ 	.string	"Build cuda_13.0.r13.0/compiler.36424714_0"
        /*0030*/ 	.string	"-arch sm_100 -m 64 "



//--------------------- .note.nv.cuinfo           --------------------------
	.section	.note.nv.cuinfo,"",@"SHT_NOTE"
	.sectionflags	@"SHF_NOTE_NV_CUINFO"
        /*0018*/ 	.short	0x0002
        /*001a*/ 	.short	0x0064
        /*001c*/ 	.short	0x0082
	.zero		2


//--------------------- .nv.info                  --------------------------
	.section	.nv.info,"",@"SHT_CUDA_INFO"
	.align	4


	//----- nvinfo : EIATTR_REGCOUNT
	.align		4
        /*0000*/ 	.byte	0x04, 0x2f
        /*0002*/ 	.short	(.L_1 - .L_0)
	.align		4
.L_0:
        /*0004*/ 	.word	index@(_Z9incKernelPf)
        /*0008*/ 	.word	0x00000008


	//----- nvinfo : EIATTR_FRAME_SIZE
	.align		4
.L_1:
        /*000c*/ 	.byte	0x04, 0x11
        /*000e*/ 	.short	(.L_3 - .L_2)
	.align		4
.L_2:
        /*0010*/ 	.word	index@(_Z9incKernelPf)
        /*0014*/ 	.word	0x00000000


	//----- nvinfo : EIATTR_MIN_STACK_SIZE
	.align		4
.L_3:
        /*0018*/ 	.byte	0x04, 0x12
        /*001a*/ 	.short	(.L_5 - .L_4)
	.align		4
.L_4:
        /*001c*/ 	.word	index@(_Z9incKernelPf)
        /*0020*/ 	.word	0x00000000
.L_5:


//--------------------- .nv.compat                --------------------------
	.section	.nv.compat,"",@"SHT_CUDA_COMPAT_INFO"
	.align	4
        /*0000*/ 	.byte	0x02, 0x09, 0x00, 0x00, 0x02, 0x02, 0x01, 0x00, 0x02, 0x05, 0x05, 0x00, 0x03, 0x07, 0x01, 0x01
        /*0010*/ 	.byte	0x02, 0x03, 0x00, 0x00, 0x02, 0x06, 0x01, 0x00, 0x04, 0x0b, 0x08, 0x00, 0x09, 0x00, 0x00, 0x00
        /*0020*/ 	.byte	0x00, 0x00, 0x00, 0x00


//--------------------- .nv.info._Z9incKernelPf   --------------------------
	.section	.nv.info._Z9incKernelPf,"",@"SHT_CUDA_INFO"
	.sectionflags	@""
	.align	4


	//----- nvinfo : EIATTR_CUDA_API_VERSION
	.align		4
        /*0000*/ 	.byte	0x04, 0x37
        /*0002*/ 	.short	(.L_7 - .L_6)
.L_6:
        /*0004*/ 	.word	0x00000082


	//----- nvinfo : EIATTR_KPARAM_INFO
	.align		4
.L_7:
        /*0008*/ 	.byte	0x04, 0x17
        /*000a*/ 	.short	(.L_9 - .L_8)
.L_8:
        /*000c*/ 	.word	0x00000000
        /*0010*/ 	.short	0x0000
        /*0012*/ 	.short	0x0000
        /*0014*/ 	.byte	0x00, 0xf5, 0x21, 0x00


	//----- nvinfo : EIATTR_SPARSE_MMA_MASK
	.align		4
.L_9:
        /*0018*/ 	.byte	0x03, 0x50
        /*001a*/ 	.short	0x0000


	//----- nvinfo : EIATTR_MAXREG_COUNT
	.align		4
        /*001c*/ 	.byte	0x03, 0x1b
        /*001e*/ 	.short	0x00ff


	//----- nvinfo : EIATTR_MERCURY_ISA_VERSION
	.align		4
        /*0020*/ 	.byte	0x03, 0x5f
        /*0022*/ 	.short	0x0101


	//----- nvinfo : EIATTR_VRC_CTA_INIT_COUNT
	.align		4
        /*0024*/ 	.byte	0x02, 0x4a
	.zero		1
	.zero		1


	//----- nvinfo : EIATTR_EXIT_INSTR_OFFSETS
	.align		4
        /*0028*/ 	.byte	0x04, 0x1c
        /*002a*/ 	.short	(.L_11 - .L_10)


	//   ....[0]....
.L_10:
        /*002c*/ 	.word	0x000000b0


	//----- nvinfo : EIATTR_CBANK_PARAM_SIZE
	.align		4
.L_11:
        /*0030*/ 	.byte	0x03, 0x19
        /*0032*/ 	.short	0x0008


	//----- nvinfo : EIATTR_PARAM_CBANK
	.align		4
        /*0034*/ 	.byte	0x04, 0x0a
        /*0036*/ 	.short	(.L_13 - .L_12)
	.align		4
.L_12:
        /*0038*/ 	.word	index@(.nv.constant0._Z9incKernelPf)
        /*003c*/ 	.short	0x0380
        /*003e*/ 	.short	0x0008


	//----- nvinfo : EIATTR_SW_WAR
	.align		4
.L_13:
        /*0040*/ 	.byte	0x04, 0x36
        /*0042*/ 	.short	(.L_15 - .L_14)
.L_14:
        /*0044*/ 	.word	0x00000008
.L_15:


//--------------------- .nv.callgraph             --------------------------
	.section	.nv.callgraph,"",@"SHT_CUDA_CALLGRAPH"
	.align	4
	.sectionentsize	8
	.align		4
        /*0000*/ 	.word	0x00000000
	.align		4
        /*0004*/ 	.word	0xffffffff
	.align		4
        /*0008*/ 	.word	0x00000000
	.align		4
        /*000c*/ 	.word	0xfffffffe
	.align		4
        /*0010*/ 	.word	0x00000000
	.align		4
        /*0014*/ 	.word	0xfffffffd
	.align		4
        /*0018*/ 	.word	0x00000000
	.align		4
        /*001c*/ 	.word	0xfffffffc


//--------------------- .text._Z9incKernelPf      --------------------------
	.section	.text._Z9incKernelPf,"ax",@progbits
	.align	128
        .global         _Z9incKernelPf
        .type           _Z9incKernelPf,@function
        .size           _Z9incKernelPf,(.L_x_1 - _Z9incKernelPf)
        .other          _Z9incKernelPf,@"STO_CUDA_ENTRY STV_DEFAULT"
_Z9incKernelPf:
.text._Z9incKernelPf:
[----:B------:R-:W-:Y:S01]  /*0000*/  LDC R1, c[0x0][0x37c] ;  /* 0x0000df00ff017b82 */ /* 0x000fe20000000800 */
[----:B------:R-:W0:Y:S07]  /*0010*/  S2R R0, SR_TID.X ;  /* 0x0000000000007919 */ /* 0x000e2e0000002100 */
[----:B------:R-:W0:Y:S01]  /*0020*/  S2UR UR6, SR_CTAID.X ;  /* 0x00000000000679c3 */ /* 0x000e220000002500 */
[----:B------:R-:W1:Y:S07]  /*0030*/  LDCU.64 UR4, c[0x0][0x358] ;  /* 0x00006b00ff0477ac */ /* 0x000e6e0008000a00 */
[----:B------:R-:W0:Y:S08]  /*0040*/  LDC R5, c[0x0][0x360] ;  /* 0x0000d800ff057b82 */ /* 0x000e300000000800 */
[----:B------:R-:W2:Y:S01]  /*0050*/  LDC.64 R2, c[0x0][0x380] ;  /* 0x0000e000ff027b82 */ /* 0x000ea20000000a00 */
[----:B0-----:R-:W-:-:S04]  /*0060*/  IMAD R5, R5, UR6, R0 ;  /* 0x0000000605057c24 */ /* 0x001fc8000f8e0200 */
[----:B--2---:R-:W-:-:S05]  /*0070*/  IMAD.WIDE R2, R5, 0x4, R2 ;  /* 0x0000000405027825 */ /* 0x004fca00078e0202 */
[----:B-1----:R-:W2:Y:S02]  /*0080*/  LDG.E R0, desc[UR4][R2.64] ;  /* 0x0000000402007981 */ /* 0x002ea4000c1e1900 */
[----:B--2---:R-:W-:-:S05]  /*0090*/  FADD R5, R0, 1 ;  /* 0x3f80000000057421 */ /* 0x004fca0000000000 */
[----:B------:R-:W-:Y:S01]  /*00a0*/  STG.E desc[UR4][R2.64], R5 ;  /* 0x0000000502007986 */ /* 0x000fe2000c101904 */
[----:B------:R-:W-:Y:S05]  /*00b0*/  EXIT ;  /* 0x000000000000794d */ /* 0x000fea0003800000 */
.L_x_0:
[----:B------:R-:W-:-:S00]  /*00c0*/  BRA `(.L_x_0) ;  /* 0xfffffffc00fc7947 */ /* 0x000fc0000383ffff */
[----:B------:R-:W-:-:S00]  /*00d0*/  NOP ;  /* 0x0000000000007918 */ /* 0x000fc00000000000 */
        /* <DEDUP_REMOVED lines=10> */
.L_x_1:


//--------------------- .nv.shared.reserved.0     --------------------------
	.section	.nv.shared.reserved.0,"aw",@nobits
	.weak		__nv_reservedSMEM_offset_0_alias
	.size		__nv_reservedSMEM_offset_0_alias, 0, 64
	.other		__nv_reservedSMEM_offset_0_alias,@"STO_CUDA_RESERVED_SHARED STV_DEFAULT"
__nv_reservedSMEM_offset_0_alias:
	.zero		0
	.zero		64


//--------------------- .nv.constant0._Z9incKernelPf --------------------------
	.section	.nv.constant0._Z9incKernelPf,"a",@progbits
	.sectionflags	@""
	.align	4
.nv.constant0._Z9incKernelPf:
	.zero		904


//--------------------- SYMBOLS --------------------------

	.type		.nv.reservedSmem.offset0,@object
	.size		.nv.reservedSmem.offset0,0x4
